//
// Generated by NVIDIA NVVM Compiler
//
// Compiler Build ID: CL-36424714
// Cuda compilation tools, release 13.0, V13.0.88
// Based on NVVM 20.0.0
//

.version 9.0
.target sm_100
.address_size 64

	// .globl	_Z16kremode_kernel_4PKfPfiiiii

.visible .entry _Z16kremode_kernel_4PKfPfiiiii(
	.param .u64 .ptr .align 1 _Z16kremode_kernel_4PKfPfiiiii_param_0,
	.param .u64 .ptr .align 1 _Z16kremode_kernel_4PKfPfiiiii_param_1,
	.param .u32 _Z16kremode_kernel_4PKfPfiiiii_param_2,
	.param .u32 _Z16kremode_kernel_4PKfPfiiiii_param_3,
	.param .u32 _Z16kremode_kernel_4PKfPfiiiii_param_4,
	.param .u32 _Z16kremode_kernel_4PKfPfiiiii_param_5,
	.param .u32 _Z16kremode_kernel_4PKfPfiiiii_param_6
)
{
	.reg .pred 	%p<3>;
	.reg .b32 	%r<24>;
	.reg .b32 	%f<5>;
	.reg .b64 	%rd<13>;

	ld.param.u64 	%rd3, [_Z16kremode_kernel_4PKfPfiiiii_param_0];
	ld.param.u64 	%rd4, [_Z16kremode_kernel_4PKfPfiiiii_param_1];
	ld.param.u32 	%r10, [_Z16kremode_kernel_4PKfPfiiiii_param_2];
	ld.param.u32 	%r11, [_Z16kremode_kernel_4PKfPfiiiii_param_3];
	ld.param.u32 	%r8, [_Z16kremode_kernel_4PKfPfiiiii_param_4];
	ld.param.u32 	%r12, [_Z16kremode_kernel_4PKfPfiiiii_param_5];
	ld.param.u32 	%r9, [_Z16kremode_kernel_4PKfPfiiiii_param_6];
	mov.u32 	%r1, %ntid.x;
	mov.u32 	%r13, %ctaid.x;
	mov.u32 	%r14, %tid.x;
	mad.lo.s32 	%r15, %r13, %r1, %r14;
	mul.lo.s32 	%r16, %r12, %r11;
	mul.lo.s32 	%r2, %r16, %r10;
	shl.b32 	%r23, %r15, 2;
	setp.ge.s32 	%p1, %r23, %r9;
	@%p1 bra 	$L__BB0_3;
	neg.s32 	%r4, %r2;
	mov.u32 	%r17, %nctaid.x;
	mul.lo.s32 	%r18, %r1, %r17;
	shl.b32 	%r5, %r18, 2;
	cvta.to.global.u64 	%rd1, %rd3;
	cvta.to.global.u64 	%rd2, %rd4;
	mul.wide.s32 	%rd9, %r8, 4;
$L__BB0_2:
	mul.wide.s32 	%rd5, %r23, 4;
	add.s64 	%rd6, %rd1, %rd5;
	div.s32 	%r19, %r23, %r2;
	mad.lo.s32 	%r21, %r4, %r19, %r23;
	ld.global.nc.v4.f32 	{%f1, %f2, %f3, %f4}, [%rd6];
	mad.lo.s32 	%r22, %r8, %r21, %r19;
	mul.wide.s32 	%rd7, %r22, 4;
	add.s64 	%rd8, %rd2, %rd7;
	st.global.f32 	[%rd8], %f1;
	add.s64 	%rd10, %rd8, %rd9;
	st.global.f32 	[%rd10], %f2;
	add.s64 	%rd11, %rd10, %rd9;
	st.global.f32 	[%rd11], %f3;
	add.s64 	%rd12, %rd11, %rd9;
	st.global.f32 	[%rd12], %f4;
	add.s32 	%r23, %r23, %r5;
	setp.lt.s32 	%p2, %r23, %r9;
	@%p2 bra 	$L__BB0_2;
$L__BB0_3:
	ret;

}
	// .globl	_Z18kremode_kernel_4X4PKfPfiiiii
.visible .entry _Z18kremode_kernel_4X4PKfPfiiiii(
	.param .u64 .ptr .align 1 _Z18kremode_kernel_4X4PKfPfiiiii_param_0,
	.param .u64 .ptr .align 1 _Z18kremode_kernel_4X4PKfPfiiiii_param_1,
	.param .u32 _Z18kremode_kernel_4X4PKfPfiiiii_param_2,
	.param .u32 _Z18kremode_kernel_4X4PKfPfiiiii_param_3,
	.param .u32 _Z18kremode_kernel_4X4PKfPfiiiii_param_4,
	.param .u32 _Z18kremode_kernel_4X4PKfPfiiiii_param_5,
	.param .u32 _Z18kremode_kernel_4X4PKfPfiiiii_param_6
)
{
	.reg .pred 	%p<3>;
	.reg .b32 	%r<25>;
	.reg .b32 	%f<17>;
	.reg .b64 	%rd<17>;

	ld.param.u64 	%rd3, [_Z18kremode_kernel_4X4PKfPfiiiii_param_0];
	ld.param.u64 	%rd4, [_Z18kremode_kernel_4X4PKfPfiiiii_param_1];
	ld.param.u32 	%r9, [_Z18kremode_kernel_4X4PKfPfiiiii_param_2];
	ld.param.u32 	%r10, [_Z18kremode_kernel_4X4PKfPfiiiii_param_3];
	ld.param.u32 	%r7, [_Z18kremode_kernel_4X4PKfPfiiiii_param_4];
	ld.param.u32 	%r11, [_Z18kremode_kernel_4X4PKfPfiiiii_param_5];
	ld.param.u32 	%r8, [_Z18kremode_kernel_4X4PKfPfiiiii_param_6];
	mov.u32 	%r1, %ntid.x;
	mov.u32 	%r12, %ctaid.x;
	mov.u32 	%r13, %tid.x;
	mad.lo.s32 	%r14, %r12, %r1, %r13;
	mul.lo.s32 	%r15, %r10, %r9;
	mul.lo.s32 	%r2, %r15, %r11;
	shl.b32 	%r24, %r14, 2;
	setp.ge.s32 	%p1, %r24, %r8;
	@%p1 bra 	$L__BB1_3;
	mov.u32 	%r16, %nctaid.x;
	mul.lo.s32 	%r17, %r1, %r16;
	shl.b32 	%r4, %r17, 2;
	cvta.to.global.u64 	%rd1, %rd3;
	cvta.to.global.u64 	%rd2, %rd4;
	mul.wide.s32 	%rd7, %r2, 4;
	mul.wide.s32 	%rd13, %r7, 4;
$L__BB1_2:
	div.s32 	%r18, %r24, %r2;
	mul.lo.s32 	%r19, %r18, %r2;
	sub.s32 	%r20, %r24, %r19;
	shl.b32 	%r21, %r18, 2;
	mad.lo.s32 	%r22, %r21, %r2, %r20;
	mad.lo.s32 	%r23, %r20, %r7, %r21;
	mul.wide.s32 	%rd5, %r22, 4;
	add.s64 	%rd6, %rd1, %rd5;
	ld.global.nc.v4.f32 	{%f1, %f2, %f3, %f4}, [%rd6];
	add.s64 	%rd8, %rd6, %rd7;
	ld.global.nc.v4.f32 	{%f5, %f6, %f7, %f8}, [%rd8];
	add.s64 	%rd9, %rd8, %rd7;
	ld.global.nc.v4.f32 	{%f9, %f10, %f11, %f12}, [%rd9];
	add.s64 	%rd10, %rd9, %rd7;
	ld.global.nc.v4.f32 	{%f13, %f14, %f15, %f16}, [%rd10];
	mul.wide.s32 	%rd11, %r23, 4;
	add.s64 	%rd12, %rd2, %rd11;
	st.global.v4.f32 	[%rd12], {%f1, %f5, %f9, %f13};
	add.s64 	%rd14, %rd12, %rd13;
	st.global.v4.f32 	[%rd14], {%f2, %f6, %f10, %f14};
	add.s64 	%rd15, %rd14, %rd13;
	st.global.v4.f32 	[%rd15], {%f3, %f7, %f11, %f15};
	add.s64 	%rd16, %rd15, %rd13;
	st.global.v4.f32 	[%rd16], {%f4, %f8, %f12, %f16};
	add.s32 	%r24, %r24, %r4;
	setp.lt.s32 	%p2, %r24, %r8;
	@%p2 bra 	$L__BB1_2;
$L__BB1_3:
	ret;

}
	// .globl	_Z20kremode_kernel_4X4_APKfPfiiiii
.visible .entry _Z20kremode_kernel_4X4_APKfPfiiiii(
	.param .u64 .ptr .align 1 _Z20kremode_kernel_4X4_APKfPfiiiii_param_0,
	.param .u64 .ptr .align 1 _Z20kremode_kernel_4X4_APKfPfiiiii_param_1,
	.param .u32 _Z20kremode_kernel_4X4_APKfPfiiiii_param_2,
	.param .u32 _Z20kremode_kernel_4X4_APKfPfiiiii_param_3,
	.param .u32 _Z20kremode_kernel_4X4_APKfPfiiiii_param_4,
	.param .u32 _Z20kremode_kernel_4X4_APKfPfiiiii_param_5,
	.param .u32 _Z20kremode_kernel_4X4_APKfPfiiiii_param_6
)
{
	.reg .pred 	%p<5>;
	.reg .b32 	%r<28>;
	.reg .b32 	%f<17>;
	.reg .b64 	%rd<17>;

	ld.param.u64 	%rd3, [_Z20kremode_kernel_4X4_APKfPfiiiii_param_0];
	ld.param.u64 	%rd4, [_Z20kremode_kernel_4X4_APKfPfiiiii_param_1];
	ld.param.u32 	%r11, [_Z20kremode_kernel_4X4_APKfPfiiiii_param_4];
	ld.param.u32 	%r12, [_Z20kremode_kernel_4X4_APKfPfiiiii_param_6];
	mov.u32 	%r13, %ctaid.y;
	mov.u32 	%r1, %ntid.y;
	mov.u32 	%r14, %tid.y;
	mad.lo.s32 	%r15, %r13, %r1, %r14;
	shl.b32 	%r26, %r15, 2;
	setp.ge.s32 	%p1, %r26, %r11;
	@%p1 bra 	$L__BB2_6;
	mov.u32 	%r16, %ntid.x;
	mov.u32 	%r17, %tid.x;
	mov.u32 	%r18, %ctaid.x;
	mad.lo.s32 	%r19, %r18, %r16, %r17;
	shl.b32 	%r3, %r19, 2;
	mov.u32 	%r20, %nctaid.x;
	mul.lo.s32 	%r21, %r20, %r16;
	shl.b32 	%r4, %r21, 2;
	mov.u32 	%r22, %nctaid.y;
	mul.lo.s32 	%r23, %r22, %r1;
	shl.b32 	%r5, %r23, 2;
	cvta.to.global.u64 	%rd1, %rd3;
	cvta.to.global.u64 	%rd2, %rd4;
	mul.wide.s32 	%rd7, %r12, 4;
	mul.wide.s32 	%rd13, %r11, 4;
$L__BB2_2:
	setp.ge.s32 	%p2, %r3, %r12;
	@%p2 bra 	$L__BB2_5;
	mul.lo.s32 	%r7, %r26, %r12;
	mov.u32 	%r27, %r3;
$L__BB2_4:
	add.s32 	%r24, %r27, %r7;
	mul.wide.s32 	%rd5, %r24, 4;
	add.s64 	%rd6, %rd1, %rd5;
	ld.global.nc.v4.f32 	{%f1, %f2, %f3, %f4}, [%rd6];
	add.s64 	%rd8, %rd6, %rd7;
	ld.global.nc.v4.f32 	{%f5, %f6, %f7, %f8}, [%rd8];
	add.s64 	%rd9, %rd8, %rd7;
	ld.global.nc.v4.f32 	{%f9, %f10, %f11, %f12}, [%rd9];
	add.s64 	%rd10, %rd9, %rd7;
	ld.global.nc.v4.f32 	{%f13, %f14, %f15, %f16}, [%rd10];
	mad.lo.s32 	%r25, %r27, %r11, %r26;
	mul.wide.s32 	%rd11, %r25, 4;
	add.s64 	%rd12, %rd2, %rd11;
	st.global.v4.f32 	[%rd12], {%f1, %f5, %f9, %f13};
	add.s64 	%rd14, %rd12, %rd13;
	st.global.v4.f32 	[%rd14], {%f2, %f6, %f10, %f14};
	add.s64 	%rd15, %rd14, %rd13;
	st.global.v4.f32 	[%rd15], {%f3, %f7, %f11, %f15};
	add.s64 	%rd16, %rd15, %rd13;
	st.global.v4.f32 	[%rd16], {%f4, %f8, %f12, %f16};
	add.s32 	%r27, %r27, %r4;
	setp.lt.s32 	%p3, %r27, %r12;
	@%p3 bra 	$L__BB2_4;
$L__BB2_5:
	add.s32 	%r26, %r26, %r5;
	setp.lt.s32 	%p4, %r26, %r11;
	@%p4 bra 	$L__BB2_2;
$L__BB2_6:
	ret;

}


// ===== COMPILED SASS (sm_100) =====

	.target	sm_100

	.elftype	@"ET_EXEC"


//--------------------- .note.nv.tkinfo           --------------------------
	.section	.note.nv.tkinfo,"",@"SHT_NOTE"
	.sectionflags	@"SHF_NOTE_NV_TKINFO"
	.tkinfo
        /*0018*/ 	.word	0x00000002
        /*0030*/ 	.string	""
        /*0030*/ 	.string	"ptxas"
        /*0030*/ 	.string	"Cuda compilation tools, release 13.0, V13.0.88"
        /*0030*/ 	.string	"Build cuda_13.0.r13.0/compiler.36424714_0"
        /*0030*/ 	.string	"-arch sm_100 -m 64 "



//--------------------- .note.nv.cuinfo           --------------------------
	.section	.note.nv.cuinfo,"",@"SHT_NOTE"
	.sectionflags	@"SHF_NOTE_NV_CUINFO"
        /*0018*/ 	.short	0x0002
        /*001a*/ 	.short	0x0064
        /*001c*/ 	.short	0x0082
	.zero		2


//--------------------- .nv.info                  --------------------------
	.section	.nv.info,"",@"SHT_CUDA_INFO"
	.align	4


	//----- nvinfo : EIATTR_REGCOUNT
	.align		4
        /*0000*/ 	.byte	0x04, 0x2f
        /*0002*/ 	.short	(.L_1 - .L_0)
	.align		4
.L_0:
        /*0004*/ 	.word	index@(_Z16kremode_kernel_4PKfPfiiiii)
        /*0008*/ 	.word	0x0000001a


	//----- nvinfo : EIATTR_FRAME_SIZE
	.align		4
.L_1:
        /*000c*/ 	.byte	0x04, 0x11
        /*000e*/ 	.short	(.L_3 - .L_2)
	.align		4
.L_2:
        /*0010*/ 	.word	index@(_Z16kremode_kernel_4PKfPfiiiii)
        /*0014*/ 	.word	0x00000000


	//----- nvinfo : EIATTR_REGCOUNT
	.align		4
.L_3:
        /*0018*/ 	.byte	0x04, 0x2f
        /*001a*/ 	.short	(.L_5 - .L_4)
	.align		4
.L_4:
        /*001c*/ 	.word	index@(_Z18kremode_kernel_4X4PKfPfiiiii)
        /*0020*/ 	.word	0x00000028


	//----- nvinfo : EIATTR_FRAME_SIZE
	.align		4
.L_5:
        /*0024*/ 	.byte	0x04, 0x11
        /*0026*/ 	.short	(.L_7 - .L_6)
	.align		4
.L_6:
        /*0028*/ 	.word	index@(_Z18kremode_kernel_4X4PKfPfiiiii)
        /*002c*/ 	.word	0x00000000


	//----- nvinfo : EIATTR_REGCOUNT
	.align		4
.L_7:
        /*0030*/ 	.byte	0x04, 0x2f
        /*0032*/ 	.short	(.L_9 - .L_8)
	.align		4
.L_8:
        /*0034*/ 	.word	index@(_Z20kremode_kernel_4X4_APKfPfiiiii)
        /*0038*/ 	.word	0x00000022


	//----- nvinfo : EIATTR_FRAME_SIZE
	.align		4
.L_9:
        /*003c*/ 	.byte	0x04, 0x11
        /*003e*/ 	.short	(.L_11 - .L_10)
	.align		4
.L_10:
        /*0040*/ 	.word	index@(_Z20kremode_kernel_4X4_APKfPfiiiii)
        /*0044*/ 	.word	0x00000000


	//----- nvinfo : EIATTR_MIN_STACK_SIZE
	.align		4
.L_11:
        /*0048*/ 	.byte	0x04, 0x12
        /*004a*/ 	.short	(.L_13 - .L_12)
	.align		4
.L_12:
        /*004c*/ 	.word	index@(_Z20kremode_kernel_4X4_APKfPfiiiii)
        /*0050*/ 	.word	0x00000000


	//----- nvinfo : EIATTR_MIN_STACK_SIZE
	.align		4
.L_13:
        /*0054*/ 	.byte	0x04, 0x12
        /*0056*/ 	.short	(.L_15 - .L_14)
	.align		4
.L_14:
        /*0058*/ 	.word	index@(_Z18kremode_kernel_4X4PKfPfiiiii)
        /*005c*/ 	.word	0x00000000


	//----- nvinfo : EIATTR_MIN_STACK_SIZE
	.align		4
.L_15:
        /*0060*/ 	.byte	0x04, 0x12
        /*0062*/ 	.short	(.L_17 - .L_16)
	.align		4
.L_16:
        /*0064*/ 	.word	index@(_Z16kremode_kernel_4PKfPfiiiii)
        /*0068*/ 	.word	0x00000000
.L_17:


//--------------------- .nv.compat                --------------------------
	.section	.nv.compat,"",@"SHT_CUDA_COMPAT_INFO"
	.align	4
        /*0000*/ 	.byte	0x02, 0x09, 0x00, 0x00, 0x02, 0x02, 0x01, 0x00, 0x02, 0x05, 0x05, 0x00, 0x03, 0x07, 0x01, 0x01
        /*0010*/ 	.byte	0x02, 0x03, 0x00, 0x00, 0x02, 0x06, 0x01, 0x00, 0x04, 0x0b, 0x08, 0x00, 0x09, 0x00, 0x00, 0x00
        /*0020*/ 	.byte	0x00, 0x00, 0x00, 0x00


//--------------------- .nv.info._Z20kremode_kernel_4X4_APKfPfiiiii --------------------------
	.section	.nv.info._Z20kremode_kernel_4X4_APKfPfiiiii,"",@"SHT_CUDA_INFO"
	.sectionflags	@""
	.align	4


	//----- nvinfo : EIATTR_CUDA_API_VERSION
	.align		4
        /*0000*/ 	.byte	0x04, 0x37
        /*0002*/ 	.short	(.L_19 - .L_18)
.L_18:
        /*0004*/ 	.word	0x00000082


	//----- nvinfo : EIATTR_KPARAM_INFO
	.align		4
.L_19:
        /*0008*/ 	.byte	0x04, 0x17
        /*000a*/ 	.short	(.L_21 - .L_20)
.L_20:
        /*000c*/ 	.word	0x00000000
        /*0010*/ 	.short	0x0006
        /*0012*/ 	.short	0x0020
        /*0014*/ 	.byte	0x00, 0xf0, 0x11, 0x00


	//----- nvinfo : EIATTR_KPARAM_INFO
	.align		4
.L_21:
        /*0018*/ 	.byte	0x04, 0x17
        /*001a*/ 	.short	(.L_23 - .L_22)
.L_22:
        /*001c*/ 	.word	0x00000000
        /*0020*/ 	.short	0x0005
        /*0022*/ 	.short	0x001c
        /*0024*/ 	.byte	0x00, 0xf0, 0x11, 0x00


	//----- nvinfo : EIATTR_KPARAM_INFO
	.align		4
.L_23:
        /*0028*/ 	.byte	0x04, 0x17
        /*002a*/ 	.short	(.L_25 - .L_24)
.L_24:
        /*002c*/ 	.word	0x00000000
        /*0030*/ 	.short	0x0004
        /*0032*/ 	.short	0x0018
        /*0034*/ 	.byte	0x00, 0xf0, 0x11, 0x00


	//----- nvinfo : EIATTR_KPARAM_INFO
	.align		4
.L_25:
        /*0038*/ 	.byte	0x04, 0x17
        /*003a*/ 	.short	(.L_27 - .L_26)
.L_26:
        /*003c*/ 	.word	0x00000000
        /*0040*/ 	.short	0x0003
        /*0042*/ 	.short	0x0014
        /*0044*/ 	.byte	0x00, 0xf0, 0x11, 0x00


	//----- nvinfo : EIATTR_KPARAM_INFO
	.align		4
.L_27:
        /*0048*/ 	.byte	0x04, 0x17
        /*004a*/ 	.short	(.L_29 - .L_28)
.L_28:
        /*004c*/ 	.word	0x00000000
        /*0050*/ 	.short	0x0002
        /*0052*/ 	.short	0x0010
        /*0054*/ 	.byte	0x00, 0xf0, 0x11, 0x00


	//----- nvinfo : EIATTR_KPARAM_INFO
	.align		4
.L_29:
        /*0058*/ 	.byte	0x04, 0x17
        /*005a*/ 	.short	(.L_31 - .L_30)
.L_30:
        /*005c*/ 	.word	0x00000000
        /*0060*/ 	.short	0x0001
        /*0062*/ 	.short	0x0008
        /*0064*/ 	.byte	0x00, 0xf5, 0x21, 0x00


	//----- nvinfo : EIATTR_KPARAM_INFO
	.align		4
.L_31:
        /*0068*/ 	.byte	0x04, 0x17
        /*006a*/ 	.short	(.L_33 - .L_32)
.L_32:
        /*006c*/ 	.word	0x00000000
        /*0070*/ 	.short	0x0000
        /*0072*/ 	.short	0x0000
        /*0074*/ 	.byte	0x00, 0xf5, 0x21, 0x00


	//----- nvinfo : EIATTR_SPARSE_MMA_MASK
	.align		4
.L_33:
        /*0078*/ 	.byte	0x03, 0x50
        /*007a*/ 	.short	0x0000


	//----- nvinfo : EIATTR_MAXREG_COUNT
	.align		4
        /*007c*/ 	.byte	0x03, 0x1b
        /*007e*/ 	.short	0x00ff


	//----- nvinfo : EIATTR_MERCURY_ISA_VERSION
	.align		4
        /*0080*/ 	.byte	0x03, 0x5f
        /*0082*/ 	.short	0x0101


	//----- nvinfo : EIATTR_VRC_CTA_INIT_COUNT
	.align		4
        /*0084*/ 	.byte	0x02, 0x4a
	.zero		1
	.zero		1


	//----- nvinfo : EIATTR_EXIT_INSTR_OFFSETS
	.align		4
        /*0088*/ 	.byte	0x04, 0x1c
        /*008a*/ 	.short	(.L_35 - .L_34)


	//   ....[0]....
.L_34:
        /*008c*/ 	.word	0x00000080


	//   ....[1]....
        /*0090*/ 	.word	0x00000440


	//----- nvinfo : EIATTR_CRS_STACK_SIZE
	.align		4
.L_35:
        /*0094*/ 	.byte	0x04, 0x1e
        /*0096*/ 	.short	(.L_37 - .L_36)
.L_36:
        /*0098*/ 	.word	0x00000000


	//----- nvinfo : EIATTR_CBANK_PARAM_SIZE
	.align		4
.L_37:
        /*009c*/ 	.byte	0x03, 0x19
        /*009e*/ 	.short	0x0024


	//----- nvinfo : EIATTR_PARAM_CBANK
	.align		4
        /*00a0*/ 	.byte	0x04, 0x0a
        /*00a2*/ 	.short	(.L_39 - .L_38)
	.align		4
.L_38:
        /*00a4*/ 	.word	index@(.nv.constant0._Z20kremode_kernel_4X4_APKfPfiiiii)
        /*00a8*/ 	.short	0x0380
        /*00aa*/ 	.short	0x0024


	//----- nvinfo : EIATTR_SW_WAR
	.align		4
.L_39:
        /*00ac*/ 	.byte	0x04, 0x36
        /*00ae*/ 	.short	(.L_41 - .L_40)
.L_40:
        /*00b0*/ 	.word	0x00000008
.L_41:


//--------------------- .nv.info._Z18kremode_kernel_4X4PKfPfiiiii --------------------------
	.section	.nv.info._Z18kremode_kernel_4X4PKfPfiiiii,"",@"SHT_CUDA_INFO"
	.sectionflags	@""
	.align	4


	//----- nvinfo : EIATTR_CUDA_API_VERSION
	.align		4
        /*0000*/ 	.byte	0x04, 0x37
        /*0002*/ 	.short	(.L_43 - .L_42)
.L_42:
        /*0004*/ 	.word	0x00000082


	//----- nvinfo : EIATTR_KPARAM_INFO
	.align		4
.L_43:
        /*0008*/ 	.byte	0x04, 0x17
        /*000a*/ 	.short	(.L_45 - .L_44)
.L_44:
        /*000c*/ 	.word	0x00000000
        /*0010*/ 	.short	0x0006
        /*0012*/ 	.short	0x0020
        /*0014*/ 	.byte	0x00, 0xf0, 0x11, 0x00


	//----- nvinfo : EIATTR_KPARAM_INFO
	.align		4
.L_45:
        /*0018*/ 	.byte	0x04, 0x17
        /*001a*/ 	.short	(.L_47 - .L_46)
.L_46:
        /*001c*/ 	.word	0x00000000
        /*0020*/ 	.short	0x0005
        /*0022*/ 	.short	0x001c
        /*0024*/ 	.byte	0x00, 0xf0, 0x11, 0x00


	//----- nvinfo : EIATTR_KPARAM_INFO
	.align		4
.L_47:
        /*0028*/ 	.byte	0x04, 0x17
        /*002a*/ 	.short	(.L_49 - .L_48)
.L_48:
        /*002c*/ 	.word	0x00000000
        /*0030*/ 	.short	0x0004
        /*0032*/ 	.short	0x0018
        /*0034*/ 	.byte	0x00, 0xf0, 0x11, 0x00


	//----- nvinfo : EIATTR_KPARAM_INFO
	.align		4
.L_49:
        /*0038*/ 	.byte	0x04, 0x17
        /*003a*/ 	.short	(.L_51 - .L_50)
.L_50:
        /*003c*/ 	.word	0x00000000
        /*0040*/ 	.short	0x0003
        /*0042*/ 	.short	0x0014
        /*0044*/ 	.byte	0x00, 0xf0, 0x11, 0x00


	//----- nvinfo : EIATTR_KPARAM_INFO
	.align		4
.L_51:
        /*0048*/ 	.byte	0x04, 0x17
        /*004a*/ 	.short	(.L_53 - .L_52)
.L_52:
        /*004c*/ 	.word	0x00000000
        /*0050*/ 	.short	0x0002
        /*0052*/ 	.short	0x0010
        /*0054*/ 	.byte	0x00, 0xf0, 0x11, 0x00


	//----- nvinfo : EIATTR_KPARAM_INFO
	.align		4
.L_53:
        /*0058*/ 	.byte	0x04, 0x17
        /*005a*/ 	.short	(.L_55 - .L_54)
.L_54:
        /*005c*/ 	.word	0x00000000
        /*0060*/ 	.short	0x0001
        /*0062*/ 	.short	0x0008
        /*0064*/ 	.byte	0x00, 0xf5, 0x21, 0x00


	//----- nvinfo : EIATTR_KPARAM_INFO
	.align		4
.L_55:
        /*0068*/ 	.byte	0x04, 0x17
        /*006a*/ 	.short	(.L_57 - .L_56)
.L_56:
        /*006c*/ 	.word	0x00000000
        /*0070*/ 	.short	0x0000
        /*0072*/ 	.short	0x0000
        /*0074*/ 	.byte	0x00, 0xf5, 0x21, 0x00


	//----- nvinfo : EIATTR_SPARSE_MMA_MASK
	.align		4
.L_57:
        /*0078*/ 	.byte	0x03, 0x50
        /*007a*/ 	.short	0x0000


	//----- nvinfo : EIATTR_MAXREG_COUNT
	.align		4
        /*007c*/ 	.byte	0x03, 0x1b
        /*007e*/ 	.short	0x00ff


	//----- nvinfo : EIATTR_MERCURY_ISA_VERSION
	.align		4
        /*0080*/ 	.byte	0x03, 0x5f
        /*0082*/ 	.short	0x0101


	//----- nvinfo : EIATTR_VRC_CTA_INIT_COUNT
	.align		4
        /*0084*/ 	.byte	0x02, 0x4a
	.zero		1
	.zero		1


	//----- nvinfo : EIATTR_EXIT_INSTR_OFFSETS
	.align		4
        /*0088*/ 	.byte	0x04, 0x1c
        /*008a*/ 	.short	(.L_59 - .L_58)


	//   ....[0]....
.L_58:
        /*008c*/ 	.word	0x000000c0


	//   ....[1]....
        /*0090*/ 	.word	0x00000550


	//----- nvinfo : EIATTR_CRS_STACK_SIZE
	.align		4
.L_59:
        /*0094*/ 	.byte	0x04, 0x1e
        /*0096*/ 	.short	(.L_61 - .L_60)
.L_60:
        /*0098*/ 	.word	0x00000000


	//----- nvinfo : EIATTR_CBANK_PARAM_SIZE
	.align		4
.L_61:
        /*009c*/ 	.byte	0x03, 0x19
        /*009e*/ 	.short	0x0024


	//----- nvinfo : EIATTR_PARAM_CBANK
	.align		4
        /*00a0*/ 	.byte	0x04, 0x0a
        /*00a2*/ 	.short	(.L_63 - .L_62)
	.align		4
.L_62:
        /*00a4*/ 	.word	index@(.nv.constant0._Z18kremode_kernel_4X4PKfPfiiiii)
        /*00a8*/ 	.short	0x0380
        /*00aa*/ 	.short	0x0024


	//----- nvinfo : EIATTR_SW_WAR
	.align		4
.L_63:
        /*00ac*/ 	.byte	0x04, 0x36
        /*00ae*/ 	.short	(.L_65 - .L_64)
.L_64:
        /*00b0*/ 	.word	0x00000008
.L_65:


//--------------------- .nv.info._Z16kremode_kernel_4PKfPfiiiii --------------------------
	.section	.nv.info._Z16kremode_kernel_4PKfPfiiiii,"",@"SHT_CUDA_INFO"
	.sectionflags	@""
	.align	4


	//----- nvinfo : EIATTR_CUDA_API_VERSION
	.align		4
        /*0000*/ 	.byte	0x04, 0x37
        /*0002*/ 	.short	(.L_67 - .L_66)
.L_66:
        /*0004*/ 	.word	0x00000082


	//----- nvinfo : EIATTR_KPARAM_INFO
	.align		4
.L_67:
        /*0008*/ 	.byte	0x04, 0x17
        /*000a*/ 	.short	(.L_69 - .L_68)
.L_68:
        /*000c*/ 	.word	0x00000000
        /*0010*/ 	.short	0x0006
        /*0012*/ 	.short	0x0020
        /*0014*/ 	.byte	0x00, 0xf0, 0x11, 0x00


	//----- nvinfo : EIATTR_KPARAM_INFO
	.align		4
.L_69:
        /*0018*/ 	.byte	0x04, 0x17
        /*001a*/ 	.short	(.L_71 - .L_70)
.L_70:
        /*001c*/ 	.word	0x00000000
        /*0020*/ 	.short	0x0005
        /*0022*/ 	.short	0x001c
        /*0024*/ 	.byte	0x00, 0xf0, 0x11, 0x00


	//----- nvinfo : EIATTR_KPARAM_INFO
	.align		4
.L_71:
        /*0028*/ 	.byte	0x04, 0x17
        /*002a*/ 	.short	(.L_73 - .L_72)
.L_72:
        /*002c*/ 	.word	0x00000000
        /*0030*/ 	.short	0x0004
        /*0032*/ 	.short	0x0018
        /*0034*/ 	.byte	0x00, 0xf0, 0x11, 0x00


	//----- nvinfo : EIATTR_KPARAM_INFO
	.align		4
.L_73:
        /*0038*/ 	.byte	0x04, 0x17
        /*003a*/ 	.short	(.L_75 - .L_74)
.L_74:
        /*003c*/ 	.word	0x00000000
        /*0040*/ 	.short	0x0003
        /*0042*/ 	.short	0x0014
        /*0044*/ 	.byte	0x00, 0xf0, 0x11, 0x00


	//----- nvinfo : EIATTR_KPARAM_INFO
	.align		4
.L_75:
        /*0048*/ 	.byte	0x04, 0x17
        /*004a*/ 	.short	(.L_77 - .L_76)
.L_76:
        /*004c*/ 	.word	0x00000000
        /*0050*/ 	.short	0x0002
        /*0052*/ 	.short	0x0010
        /*0054*/ 	.byte	0x00, 0xf0, 0x11, 0x00


	//----- nvinfo : EIATTR_KPARAM_INFO
	.align		4
.L_77:
        /*0058*/ 	.byte	0x04, 0x17
        /*005a*/ 	.short	(.L_79 - .L_78)
.L_78:
        /*005c*/ 	.word	0x00000000
        /*0060*/ 	.short	0x0001
        /*0062*/ 	.short	0x0008
        /*0064*/ 	.byte	0x00, 0xf5, 0x21, 0x00


	//----- nvinfo : EIATTR_KPARAM_INFO
	.align		4
.L_79:
        /*0068*/ 	.byte	0x04, 0x17
        /*006a*/ 	.short	(.L_81 - .L_80)
.L_80:
        /*006c*/ 	.word	0x00000000
        /*0070*/ 	.short	0x0000
        /*0072*/ 	.short	0x0000
        /*0074*/ 	.byte	0x00, 0xf5, 0x21, 0x00


	//----- nvinfo : EIATTR_SPARSE_MMA_MASK
	.align		4
.L_81:
        /*0078*/ 	.byte	0x03, 0x50
        /*007a*/ 	.short	0x0000


	//----- nvinfo : EIATTR_MAXREG_COUNT
	.align		4
        /*007c*/ 	.byte	0x03, 0x1b
        /*007e*/ 	.short	0x00ff


	//----- nvinfo : EIATTR_MERCURY_ISA_VERSION
	.align		4
        /*0080*/ 	.byte	0x03, 0x5f
        /*0082*/ 	.short	0x0101


	//----- nvinfo : EIATTR_VRC_CTA_INIT_COUNT
	.align		4
        /*0084*/ 	.byte	0x02, 0x4a
	.zero		1
	.zero		1


	//----- nvinfo : EIATTR_EXIT_INSTR_OFFSETS
	.align		4
        /*0088*/ 	.byte	0x04, 0x1c
        /*008a*/ 	.short	(.L_83 - .L_82)


	//   ....[0]....
.L_82:
        /*008c*/ 	.word	0x00000080


	//   ....[1]....
        /*0090*/ 	.word	0x000003e0


	//----- nvinfo : EIATTR_CRS_STACK_SIZE
	.align		4
.L_83:
        /*0094*/ 	.byte	0x04, 0x1e
        /*0096*/ 	.short	(.L_85 - .L_84)
.L_84:
        /*0098*/ 	.word	0x00000000


	//----- nvinfo : EIATTR_CBANK_PARAM_SIZE
	.align		4
.L_85:
        /*009c*/ 	.byte	0x03, 0x19
        /*009e*/ 	.short	0x0024


	//----- nvinfo : EIATTR_PARAM_CBANK
	.align		4
        /*00a0*/ 	.byte	0x04, 0x0a
        /*00a2*/ 	.short	(.L_87 - .L_86)
	.align		4
.L_86:
        /*00a4*/ 	.word	index@(.nv.constant0._Z16kremode_kernel_4PKfPfiiiii)
        /*00a8*/ 	.short	0x0380
        /*00aa*/ 	.short	0x0024


	//----- nvinfo : EIATTR_SW_WAR
	.align		4
.L_87:
        /*00ac*/ 	.byte	0x04, 0x36
        /*00ae*/ 	.short	(.L_89 - .L_88)
.L_88:
        /*00b0*/ 	.word	0x00000008
.L_89:


//--------------------- .nv.callgraph             --------------------------
	.section	.nv.callgraph,"",@"SHT_CUDA_CALLGRAPH"
	.align	4
	.sectionentsize	8
	.align		4
        /*0000*/ 	.word	0x00000000
	.align		4
        /*0004*/ 	.word	0xffffffff
	.align		4
        /*0008*/ 	.word	0x00000000
	.align		4
        /*000c*/ 	.word	0xfffffffe
	.align		4
        /*0010*/ 	.word	0x00000000
	.align		4
        /*0014*/ 	.word	0xfffffffd
	.align		4
        /*0018*/ 	.word	0x00000000
	.align		4
        /*001c*/ 	.word	0xfffffffc


//--------------------- .text._Z20kremode_kernel_4X4_APKfPfiiiii --------------------------
	.section	.text._Z20kremode_kernel_4X4_APKfPfiiiii,"ax",@progbits
	.align	128
        .global         _Z20kremode_kernel_4X4_APKfPfiiiii
        .type           _Z20kremode_kernel_4X4_APKfPfiiiii,@function
        .size           _Z20kremode_kernel_4X4_APKfPfiiiii,(.L_x_9 - _Z20kremode_kernel_4X4_APKfPfiiiii)
        .other          _Z20kremode_kernel_4X4_APKfPfiiiii,@"STO_CUDA_ENTRY STV_DEFAULT"
_Z20kremode_kernel_4X4_APKfPfiiiii:
.text._Z20kremode_kernel_4X4_APKfPfiiiii:
[----:B------:R-:W-:Y:S01]  /*0000*/  LDC R1, c[0x0][0x37c] ;  /* 0x0000df00ff017b82 */ /* 0x000fe20000000800 */
[----:B------:R-:W0:Y:S07]  /*0010*/  S2R R0, SR_TID.Y ;  /* 0x0000000000007919 */ /* 0x000e2e0000002200 */
[----:B------:R-:W0:Y:S01]  /*0020*/  S2UR UR4, SR_CTAID.Y ;  /* 0x00000000000479c3 */ /* 0x000e220000002600 */
[----:B------:R-:W1:Y:S07]  /*0030*/  LDCU UR5, c[0x0][0x398] ;  /* 0x00007300ff0577ac */ /* 0x000e6e0008000800 */
[----:B------:R-:W0:Y:S02]  /*0040*/  LDC R3, c[0x0][0x364] ;  /* 0x0000d900ff037b82 */ /* 0x000e240000000800 */
[----:B0-----:R-:W-:-:S05]  /*0050*/  IMAD R0, R3, UR4, R0 ;  /* 0x0000000403007c24 */ /* 0x001fca000f8e0200 */
[----:B------:R-:W-:-:S04]  /*0060*/  SHF.L.U32 R26, R0, 0x2, RZ ;  /* 0x00000002001a7819 */ /* 0x000fc800000006ff */
[----:B-1----:R-:W-:-:S13]  /*0070*/  ISETP.GE.AND P0, PT, R26, UR5, PT ;  /* 0x000000051a007c0c */ /* 0x002fda000bf06270 */
[----:B------:R-:W-:Y:S05]  /*0080*/  @P0 EXIT ;  /* 0x000000000000094d */ /* 0x000fea0003800000 */
[----:B------:R-:W0:Y:S01]  /*0090*/  S2R R25, SR_TID.X ;  /* 0x0000000000197919 */ /* 0x000e220000002100 */
[----:B------:R-:W1:Y:S01]  /*00a0*/  LDCU UR4, c[0x0][0x360] ;  /* 0x00006c00ff0477ac */ /* 0x000e620008000800 */
[----:B------:R-:W1:Y:S01]  /*00b0*/  LDC R24, c[0x0][0x370] ;  /* 0x0000dc00ff187b82 */ /* 0x000e620000000800 */
[----:B------:R-:W0:Y:S01]  /*00c0*/  S2R R0, SR_CTAID.X ;  /* 0x0000000000007919 */ /* 0x000e220000002500 */
[----:B------:R-:W2:Y:S01]  /*00d0*/  LDCU UR5, c[0x0][0x374] ;  /* 0x00006e80ff0577ac */ /* 0x000ea20008000800 */
[----:B------:R-:W3:Y:S01]  /*00e0*/  LDCU.64 UR6, c[0x0][0x358] ;  /* 0x00006b00ff0677ac */ /* 0x000ee20008000a00 */
[----:B--2---:R-:W-:Y:S02]  /*00f0*/  IMAD R3, R3, UR5, RZ ;  /* 0x0000000503037c24 */ /* 0x004fe4000f8e02ff */
[----:B-1----:R-:W-:Y:S02]  /*0100*/  IMAD R24, R24, UR4, RZ ;  /* 0x0000000418187c24 */ /* 0x002fe4000f8e02ff */
[----:B0-----:R-:W-:-:S05]  /*0110*/  IMAD R25, R0, UR4, R25 ;  /* 0x0000000400197c24 */ /* 0x001fca000f8e0219 */
[----:B---3--:R-:W-:-:S07]  /*0120*/  SHF.L.U32 R25, R25, 0x2, RZ ;  /* 0x0000000219197819 */ /* 0x008fce00000006ff */
.L_x_3:
[----:B0-----:R-:W0:Y:S01]  /*0130*/  LDC R0, c[0x0][0x3a0] ;  /* 0x0000e800ff007b82 */ /* 0x001e220000000800 */
[----:B------:R-:W-:Y:S01]  /*0140*/  BSSY.RECONVERGENT B0, `(.L_x_0) ;  /* 0x000002b000007945 */ /* 0x000fe20003800200 */
[----:B0-----:R-:W-:-:S13]  /*0150*/  ISETP.GE.AND P0, PT, R25, R0, PT ;  /* 0x000000001900720c */ /* 0x001fda0003f06270 */
[----:B------:R-:W-:Y:S05]  /*0160*/  @P0 BRA `(.L_x_1) ;  /* 0x0000000000a00947 */ /* 0x000fea0003800000 */
[----:B------:R-:W-:-:S07]  /*0170*/  MOV R2, R25 ;  /* 0x0000001900027202 */ /* 0x000fce0000000f00 */
.L_x_2:
[----:B0-----:R-:W0:Y:S01]  /*0180*/  LDC.64 R12, c[0x0][0x380] ;  /* 0x0000e000ff0c7b82 */ /* 0x001e220000000a00 */
[----:B------:R-:W-:-:S07]  /*0190*/  IMAD R5, R26, R0, R2 ;  /* 0x000000001a057224 */ /* 0x000fce00078e0202 */
[----:B------:R-:W1:Y:S08]  /*01a0*/  LDC R27, c[0x0][0x398] ;  /* 0x0000e600ff1b7b82 */ /* 0x000e700000000800 */
[----:B------:R-:W2:Y:S01]  /*01b0*/  LDC.64 R28, c[0x0][0x388] ;  /* 0x0000e200ff1c7b82 */ /* 0x000ea20000000a00 */
[----:B0-----:R-:W-:-:S04]  /*01c0*/  IMAD.WIDE R12, R5, 0x4, R12 ;  /* 0x00000004050c7825 */ /* 0x001fc800078e020c */
[C---:B------:R-:W-:Y:S02]  /*01d0*/  IMAD.WIDE R16, R0.reuse, 0x4, R12 ;  /* 0x0000000400107825 */ /* 0x040fe400078e020c */
[----:B------:R-:W3:Y:S02]  /*01e0*/  LDG.E.128.CONSTANT R12, desc[UR6][R12.64] ;  /* 0x000000060c0c7981 */ /* 0x000ee4000c1e9d00 */
[C---:B------:R-:W-:Y:S02]  /*01f0*/  IMAD.WIDE R4, R0.reuse, 0x4, R16 ;  /* 0x0000000400047825 */ /* 0x040fe400078e0210 */
[----:B------:R-:W4:Y:S02]  /*0200*/  LDG.E.128.CONSTANT R16, desc[UR6][R16.64] ;  /* 0x0000000610107981 */ /* 0x000f24000c1e9d00 */
[----:B------:R-:W-:Y:S02]  /*0210*/  IMAD.WIDE R8, R0, 0x4, R4 ;  /* 0x0000000400087825 */ /* 0x000fe400078e0204 */
[----:B------:R-:W5:Y:S04]  /*0220*/  LDG.E.128.CONSTANT R4, desc[UR6][R4.64] ;  /* 0x0000000604047981 */ /* 0x000f68000c1e9d00 */
[----:B------:R-:W5:Y:S01]  /*0230*/  LDG.E.128.CONSTANT R8, desc[UR6][R8.64] ;  /* 0x0000000608087981 */ /* 0x000f62000c1e9d00 */
[----:B-1----:R-:W-:-:S04]  /*0240*/  IMAD R21, R2, R27, R26 ;  /* 0x0000001b02157224 */ /* 0x002fc800078e021a */
[----:B--2---:R-:W-:Y:S01]  /*0250*/  IMAD.WIDE R28, R21, 0x4, R28 ;  /* 0x00000004151c7825 */ /* 0x004fe200078e021c */
[----:B------:R-:W-:-:S04]  /*0260*/  LEA R2, R24, R2, 0x2 ;  /* 0x0000000218027211 */ /* 0x000fc800078e10ff */
[----:B------:R-:W-:Y:S01]  /*0270*/  ISETP.GE.AND P0, PT, R2, R0, PT ;  /* 0x000000000200720c */ /* 0x000fe20003f06270 */
[----:B---3--:R-:W-:Y:S01]  /*0280*/  IMAD.MOV.U32 R20, RZ, RZ, R12 ;  /* 0x000000ffff147224 */ /* 0x008fe200078e000c */
[----:B----4-:R-:W-:Y:S02]  /*0290*/  MOV R21, R16 ;  /* 0x0000001000157202 */ /* 0x010fe40000000f00 */
[----:B-----5:R-:W-:Y:S01]  /*02a0*/  MOV R22, R4 ;  /* 0x0000000400167202 */ /* 0x020fe20000000f00 */
[----:B------:R-:W-:-:S05]  /*02b0*/  IMAD.MOV.U32 R23, RZ, RZ, R8 ;  /* 0x000000ffff177224 */ /* 0x000fca00078e0008 */
[----:B------:R0:W-:Y:S01]  /*02c0*/  STG.E.128 desc[UR6][R28.64], R20 ;  /* 0x000000141c007986 */ /* 0x0001e2000c101d06 */
[----:B------:R-:W-:Y:S02]  /*02d0*/  MOV R16, R13 ;  /* 0x0000000d00107202 */ /* 0x000fe40000000f00 */
[----:B------:R-:W-:Y:S01]  /*02e0*/  MOV R13, R18 ;  /* 0x00000012000d7202 */ /* 0x000fe20000000f00 */
[----:B------:R-:W-:Y:S01]  /*02f0*/  IMAD.MOV.U32 R18, RZ, RZ, R5 ;  /* 0x000000ffff127224 */ /* 0x000fe200078e0005 */
[----:B------:R-:W-:Y:S02]  /*0300*/  MOV R12, R14 ;  /* 0x0000000e000c7202 */ /* 0x000fe40000000f00 */
[----:B------:R-:W-:Y:S01]  /*0310*/  MOV R14, R6 ;  /* 0x00000006000e7202 */ /* 0x000fe20000000f00 */
[----:B0-----:R-:W-:Y:S01]  /*0320*/  IMAD.WIDE R28, R27, 0x4, R28 ;  /* 0x000000041b1c7825 */ /* 0x001fe200078e021c */
[----:B------:R-:W-:-:S03]  /*0330*/  MOV R21, R19 ;  /* 0x0000001300157202 */ /* 0x000fc60000000f00 */
[----:B------:R-:W-:Y:S01]  /*0340*/  IMAD.WIDE R30, R27, 0x4, R28 ;  /* 0x000000041b1e7825 */ /* 0x000fe200078e021c */
[----:B------:R-:W-:-:S03]  /*0350*/  MOV R19, R9 ;  /* 0x0000000900137202 */ /* 0x000fc60000000f00 */
[----:B------:R-:W-:Y:S01]  /*0360*/  IMAD.MOV.U32 R20, RZ, RZ, R15 ;  /* 0x000000ffff147224 */ /* 0x000fe200078e000f */
[----:B------:R-:W-:Y:S01]  /*0370*/  MOV R22, R7 ;  /* 0x0000000700167202 */ /* 0x000fe20000000f00 */
[----:B------:R-:W-:Y:S01]  /*0380*/  IMAD.MOV.U32 R15, RZ, RZ, R10 ;  /* 0x000000ffff0f7224 */ /* 0x000fe200078e000a */
[----:B------:R-:W-:Y:S01]  /*0390*/  MOV R23, R11 ;  /* 0x0000000b00177202 */ /* 0x000fe20000000f00 */
[----:B------:R-:W-:Y:S01]  /*03a0*/  IMAD.WIDE R4, R27, 0x4, R30 ;  /* 0x000000041b047825 */ /* 0x000fe200078e021e */
[----:B------:R0:W-:Y:S04]  /*03b0*/  STG.E.128 desc[UR6][R28.64], R16 ;  /* 0x000000101c007986 */ /* 0x0001e8000c101d06 */
[----:B------:R0:W-:Y:S04]  /*03c0*/  STG.E.128 desc[UR6][R30.64], R12 ;  /* 0x0000000c1e007986 */ /* 0x0001e8000c101d06 */
[----:B------:R0:W-:Y:S01]  /*03d0*/  STG.E.128 desc[UR6][R4.64], R20 ;  /* 0x0000001404007986 */ /* 0x0001e2000c101d06 */
[----:B------:R-:W-:Y:S05]  /*03e0*/  @!P0 BRA `(.L_x_2) ;  /* 0xfffffffc00648947 */ /* 0x000fea000383ffff */
.L_x_1:
[----:B------:R-:W-:Y:S05]  /*03f0*/  BSYNC.RECONVERGENT B0 ;  /* 0x0000000000007941 */ /* 0x000fea0003800200 */
.L_x_0:
[----:B------:R-:W1:Y:S01]  /*0400*/  LDCU UR4, c[0x0][0x398] ;  /* 0x00007300ff0477ac */ /* 0x000e620008000800 */
[----:B------:R-:W-:-:S04]  /*0410*/  LEA R26, R3, R26, 0x2 ;  /* 0x0000001a031a7211 */ /* 0x000fc800078e10ff */
[----:B-1----:R-:W-:-:S13]  /*0420*/  ISETP.GE.AND P0, PT, R26, UR4, PT ;  /* 0x000000041a007c0c */ /* 0x002fda000bf06270 */
[----:B------:R-:W-:Y:S05]  /*0430*/  @!P0 BRA `(.L_x_3) ;  /* 0xfffffffc003c8947 */ /* 0x000fea000383ffff */
[----:B------:R-:W-:Y:S05]  /*0440*/  EXIT ;  /* 0x000000000000794d */ /* 0x000fea0003800000 */
.L_x_4:
[----:B------:R-:W-:-:S00]  /*0450*/  BRA `(.L_x_4) ;  /* 0xfffffffc00fc7947 */ /* 0x000fc0000383ffff */
[----:B------:R-:W-:-:S00]  /*0460*/  NOP ;  /* 0x0000000000007918 */ /* 0x000fc00000000000 */
        /* <DEDUP_REMOVED lines=9> */
.L_x_9:


//--------------------- .text._Z18kremode_kernel_4X4PKfPfiiiii --------------------------
	.section	.text._Z18kremode_kernel_4X4PKfPfiiiii,"ax",@progbits
	.align	128
        .global         _Z18kremode_kernel_4X4PKfPfiiiii
        .type           _Z18kremode_kernel_4X4PKfPfiiiii,@function
        .size           _Z18kremode_kernel_4X4PKfPfiiiii,(.L_x_10 - _Z18kremode_kernel_4X4PKfPfiiiii)
        .other          _Z18kremode_kernel_4X4PKfPfiiiii,@"STO_CUDA_ENTRY STV_DEFAULT"
_Z18kremode_kernel_4X4PKfPfiiiii:
.text._Z18kremode_kernel_4X4PKfPfiiiii:
[----:B------:R-:W-:Y:S01]  /*0000*/  LDC R1, c[0x0][0x37c] ;  /* 0x0000df00ff017b82 */ /* 0x000fe20000000800 */
[----:B------:R-:W0:Y:S01]  /*0010*/  S2R R0, SR_CTAID.X ;  /* 0x0000000000007919 */ /* 0x000e220000002500 */
[----:B------:R-:W0:Y:S06]  /*0020*/  LDCU UR6, c[0x0][0x360] ;  /* 0x00006c00ff0677ac */ /* 0x000e2c0008000800 */
[----:B------:R-:W1:Y:S01]  /*0030*/  LDC R30, c[0x0][0x39c] ;  /* 0x0000e700ff1e7b82 */ /* 0x000e620000000800 */
[----:B------:R-:W0:Y:S01]  /*0040*/  S2R R3, SR_TID.X ;  /* 0x0000000000037919 */ /* 0x000e220000002100 */
[----:B------:R-:W2:Y:S01]  /*0050*/  LDCU UR7, c[0x0][0x3a0] ;  /* 0x00007400ff0777ac */ /* 0x000ea20008000800 */
[----:B------:R-:W3:Y:S02]  /*0060*/  LDCU.64 UR4, c[0x0][0x390] ;  /* 0x00007200ff0477ac */ /* 0x000ee40008000a00 */
[----:B---3--:R-:W-:-:S06]  /*0070*/  UIMAD UR4, UR5, UR4, URZ ;  /* 0x00000004050472a4 */ /* 0x008fcc000f8e02ff */
[----:B-1----:R-:W-:Y:S02]  /*0080*/  IMAD R30, R30, UR4, RZ ;  /* 0x000000041e1e7c24 */ /* 0x002fe4000f8e02ff */
[----:B0-----:R-:W-:-:S05]  /*0090*/  IMAD R0, R0, UR6, R3 ;  /* 0x0000000600007c24 */ /* 0x001fca000f8e0203 */
[----:B------:R-:W-:-:S04]  /*00a0*/  SHF.L.U32 R29, R0, 0x2, RZ ;  /* 0x00000002001d7819 */ /* 0x000fc800000006ff */
[----:B--2---:R-:W-:-:S13]  /*00b0*/  ISETP.GE.AND P0, PT, R29, UR7, PT ;  /* 0x000000071d007c0c */ /* 0x004fda000bf06270 */
[----:B------:R-:W-:Y:S05]  /*00c0*/  @P0 EXIT ;  /* 0x000000000000094d */ /* 0x000fea0003800000 */
[----:B------:R-:W-:Y:S01]  /*00d0*/  IABS R0, R30 ;  /* 0x0000001e00007213 */ /* 0x000fe20000000000 */
[----:B------:R-:W0:Y:S01]  /*00e0*/  LDC R28, c[0x0][0x370] ;  /* 0x0000dc00ff1c7b82 */ /* 0x000e220000000800 */
[----:B------:R-:W-:Y:S01]  /*00f0*/  ISETP.NE.AND P0, PT, R30, RZ, PT ;  /* 0x000000ff1e00720c */ /* 0x000fe20003f05270 */
[----:B------:R-:W1:Y:S01]  /*0100*/  LDCU.64 UR4, c[0x0][0x358] ;  /* 0x00006b00ff0477ac */ /* 0x000e620008000a00 */
[----:B------:R-:W2:Y:S01]  /*0110*/  I2F.RP R4, R0 ;  /* 0x0000000000047306 */ /* 0x000ea20000209400 */
[----:B------:R-:W3:Y:S07]  /*0120*/  LDCU UR7, c[0x0][0x3a0] ;  /* 0x00007400ff0777ac */ /* 0x000eee0008000800 */
[----:B--2---:R-:W2:Y:S01]  /*0130*/  MUFU.RCP R4, R4 ;  /* 0x0000000400047308 */ /* 0x004ea20000001000 */
[----:B0-----:R-:W-:-:S02]  /*0140*/  IMAD R28, R28, UR6, RZ ;  /* 0x000000061c1c7c24 */ /* 0x001fc4000f8e02ff */
[----:B--2---:R-:W-:-:S05]  /*0150*/  VIADD R2, R4, 0xffffffe ;  /* 0x0ffffffe04027836 */ /* 0x004fca0000000000 */
[----:B------:R0:W2:Y:S02]  /*0160*/  F2I.FTZ.U32.TRUNC.NTZ R3, R2 ;  /* 0x0000000200037305 */ /* 0x0000a4000021f000 */
[----:B0-----:R-:W-:Y:S01]  /*0170*/  IMAD.MOV.U32 R2, RZ, RZ, RZ ;  /* 0x000000ffff027224 */ /* 0x001fe200078e00ff */
[----:B--2---:R-:W-:-:S05]  /*0180*/  IADD3 R5, PT, PT, RZ, -R3, RZ ;  /* 0x80000003ff057210 */ /* 0x004fca0007ffe0ff */
[----:B------:R-:W-:-:S04]  /*0190*/  IMAD R5, R5, R0, RZ ;  /* 0x0000000005057224 */ /* 0x000fc800078e02ff */
[----:B------:R-:W-:Y:S01]  /*01a0*/  IMAD.HI.U32 R3, R3, R5, R2 ;  /* 0x0000000503037227 */ /* 0x000fe200078e0002 */
[----:B-1-3--:R-:W-:-:S07]  /*01b0*/  LOP3.LUT R2, RZ, R30, RZ, 0x33, !PT ;  /* 0x0000001eff027212 */ /* 0x00afce00078e33ff */
.L_x_5:
[----:B------:R-:W-:Y:S01]  /*01c0*/  IABS R4, R30 ;  /* 0x0000001e00047213 */ /* 0x000fe20000000000 */
[----:B0-----:R-:W0:Y:S01]  /*01d0*/  LDC.64 R12, c[0x0][0x380] ;  /* 0x0000e000ff0c7b82 */ /* 0x001e220000000a00 */
[----:B------:R-:W-:Y:S02]  /*01e0*/  IABS R5, R29 ;  /* 0x0000001d00057213 */ /* 0x000fe40000000000 */
[----:B------:R-:W-:-:S03]  /*01f0*/  IADD3 R6, PT, PT, RZ, -R4, RZ ;  /* 0x80000004ff067210 */ /* 0x000fc60007ffe0ff */
[----:B------:R-:W-:Y:S02]  /*0200*/  IMAD.HI.U32 R4, R3, R5, RZ ;  /* 0x0000000503047227 */ /* 0x000fe400078e00ff */
[----:B------:R-:W1:Y:S02]  /*0210*/  LDC R26, c[0x0][0x398] ;  /* 0x0000e600ff1a7b82 */ /* 0x000e640000000800 */
[----:B------:R-:W-:Y:S01]  /*0220*/  IMAD R5, R4, R6, R5 ;  /* 0x0000000604057224 */ /* 0x000fe200078e0205 */
[----:B------:R-:W-:-:S04]  /*0230*/  IABS R6, R30 ;  /* 0x0000001e00067213 */ /* 0x000fc80000000000 */
[----:B------:R-:W-:Y:S01]  /*0240*/  ISETP.GT.U32.AND P2, PT, R0, R5, PT ;  /* 0x000000050000720c */ /* 0x000fe20003f44070 */
[----:B------:R-:W2:-:S12]  /*0250*/  LDC.64 R34, c[0x0][0x388] ;  /* 0x0000e200ff227b82 */ /* 0x000e980000000a00 */
[----:B------:R-:W-:Y:S01]  /*0260*/  @!P2 IMAD.IADD R5, R5, 0x1, -R6 ;  /* 0x000000010505a824 */ /* 0x000fe200078e0a06 */
[----:B------:R-:W-:-:S04]  /*0270*/  @!P2 IADD3 R4, PT, PT, R4, 0x1, RZ ;  /* 0x000000010404a810 */ /* 0x000fc80007ffe0ff */
[----:B------:R-:W-:Y:S02]  /*0280*/  ISETP.GE.U32.AND P1, PT, R5, R0, PT ;  /* 0x000000000500720c */ /* 0x000fe40003f26070 */
[----:B------:R-:W-:-:S04]  /*0290*/  LOP3.LUT R5, R29, R30, RZ, 0x3c, !PT ;  /* 0x0000001e1d057212 */ /* 0x000fc800078e3cff */
[----:B------:R-:W-:-:S07]  /*02a0*/  ISETP.GE.AND P3, PT, R5, RZ, PT ;  /* 0x000000ff0500720c */ /* 0x000fce0003f66270 */
[----:B------:R-:W-:-:S06]  /*02b0*/  @P1 VIADD R4, R4, 0x1 ;  /* 0x0000000104041836 */ /* 0x000fcc0000000000 */
[----:B------:R-:W-:-:S04]  /*02c0*/  @!P3 IADD3 R4, PT, PT, -R4, RZ, RZ ;  /* 0x000000ff0404b210 */ /* 0x000fc80007ffe1ff */
[----:B------:R-:W-:-:S04]  /*02d0*/  SEL R4, R2, R4, !P0 ;  /* 0x0000000402047207 */ /* 0x000fc80004000000 */
[----:B------:R-:W-:Y:S01]  /*02e0*/  SHF.L.U32 R21, R4, 0x2, RZ ;  /* 0x0000000204157819 */ /* 0x000fe200000006ff */
[----:B------:R-:W-:-:S04]  /*02f0*/  IMAD.MOV R20, RZ, RZ, -R4 ;  /* 0x000000ffff147224 */ /* 0x000fc800078e0a04 */
[----:B------:R-:W-:-:S04]  /*0300*/  IMAD R20, R30, R20, R29 ;  /* 0x000000141e147224 */ /* 0x000fc800078e021d */
[----:B------:R-:W-:-:S04]  /*0310*/  IMAD R5, R30, R21, R20 ;  /* 0x000000151e057224 */ /* 0x000fc800078e0214 */
        /* <DEDUP_REMOVED lines=11> */
[----:B------:R-:W-:Y:S01]  /*03d0*/  ISETP.GE.AND P1, PT, R29, UR7, PT ;  /* 0x000000071d007c0c */ /* 0x000fe2000bf26270 */
[----:B---3--:R-:W-:Y:S01]  /*03e0*/  IMAD.MOV.U32 R20, RZ, RZ, R12 ;  /* 0x000000ffff147224 */ /* 0x008fe200078e000c */
[----:B----4-:R-:W-:Y:S01]  /*03f0*/  MOV R21, R16 ;  /* 0x0000001000157202 */ /* 0x010fe20000000f00 */
[----:B-----5:R-:W-:Y:S01]  /*0400*/  IMAD.MOV.U32 R22, RZ, RZ, R8 ;  /* 0x000000ffff167224 */ /* 0x020fe200078e0008 */
[----:B------:R-:W-:-:S05]  /*0410*/  MOV R23, R4 ;  /* 0x0000000400177202 */ /* 0x000fca0000000f00 */
[----:B------:R0:W-:Y:S01]  /*0420*/  STG.E.128 desc[UR4][R34.64], R20 ;  /* 0x0000001422007986 */ /* 0x0001e2000c101d04 */
[----:B------:R-:W-:Y:S01]  /*0430*/  IMAD.MOV.U32 R16, RZ, RZ, R13 ;  /* 0x000000ffff107224 */ /* 0x000fe200078e000d */
[----:B------:R-:W-:Y:S01]  /*0440*/  MOV R25, R19 ;  /* 0x0000001300197202 */ /* 0x000fe20000000f00 */
[----:B------:R-:W-:Y:S01]  /*0450*/  IMAD.MOV.U32 R13, RZ, RZ, R18 ;  /* 0x000000ffff0d7224 */ /* 0x000fe200078e0012 */
[----:B------:R-:W-:Y:S01]  /*0460*/  MOV R12, R14 ;  /* 0x0000000e000c7202 */ /* 0x000fe20000000f00 */
[----:B------:R-:W-:Y:S01]  /*0470*/  IMAD.MOV.U32 R14, RZ, RZ, R10 ;  /* 0x000000ffff0e7224 */ /* 0x000fe200078e000a */
[----:B------:R-:W-:Y:S01]  /*0480*/  MOV R24, R15 ;  /* 0x0000000f00187202 */ /* 0x000fe20000000f00 */
[----:B0-----:R-:W-:Y:S01]  /*0490*/  IMAD.WIDE R34, R26, 0x4, R34 ;  /* 0x000000041a227825 */ /* 0x001fe200078e0222 */
[----:B------:R-:W-:-:S03]  /*04a0*/  MOV R18, R9 ;  /* 0x0000000900127202 */ /* 0x000fc60000000f00 */
[C---:B------:R-:W-:Y:S01]  /*04b0*/  IMAD.WIDE R32, R26.reuse, 0x4, R34 ;  /* 0x000000041a207825 */ /* 0x040fe200078e0222 */
[----:B------:R-:W-:Y:S02]  /*04c0*/  MOV R19, R5 ;  /* 0x0000000500137202 */ /* 0x000fe40000000f00 */
[----:B------:R-:W-:Y:S01]  /*04d0*/  MOV R27, R7 ;  /* 0x00000007001b7202 */ /* 0x000fe20000000f00 */
[----:B------:R-:W-:Y:S02]  /*04e0*/  IMAD.MOV.U32 R15, RZ, RZ, R6 ;  /* 0x000000ffff0f7224 */ /* 0x000fe400078e0006 */
[----:B------:R-:W-:Y:S01]  /*04f0*/  IMAD.WIDE R36, R26, 0x4, R32 ;  /* 0x000000041a247825 */ /* 0x000fe200078e0220 */
[----:B------:R-:W-:Y:S01]  /*0500*/  MOV R26, R11 ;  /* 0x0000000b001a7202 */ /* 0x000fe20000000f00 */
[----:B------:R0:W-:Y:S04]  /*0510*/  STG.E.128 desc[UR4][R34.64], R16 ;  /* 0x0000001022007986 */ /* 0x0001e8000c101d04 */
[----:B------:R0:W-:Y:S04]  /*0520*/  STG.E.128 desc[UR4][R32.64], R12 ;  /* 0x0000000c20007986 */ /* 0x0001e8000c101d04 */
[----:B------:R0:W-:Y:S01]  /*0530*/  STG.E.128 desc[UR4][R36.64], R24 ;  /* 0x0000001824007986 */ /* 0x0001e2000c101d04 */
[----:B------:R-:W-:Y:S05]  /*0540*/  @!P1 BRA `(.L_x_5) ;  /* 0xfffffffc001c9947 */ /* 0x000fea000383ffff */
[----:B------:R-:W-:Y:S05]  /*0550*/  EXIT ;  /* 0x000000000000794d */ /* 0x000fea0003800000 */
.L_x_6:
        /* <DEDUP_REMOVED lines=10> */
.L_x_10:


//--------------------- .text._Z16kremode_kernel_4PKfPfiiiii --------------------------
	.section	.text._Z16kremode_kernel_4PKfPfiiiii,"ax",@progbits
	.align	128
        .global         _Z16kremode_kernel_4PKfPfiiiii
        .type           _Z16kremode_kernel_4PKfPfiiiii,@function
        .size           _Z16kremode_kernel_4PKfPfiiiii,(.L_x_11 - _Z16kremode_kernel_4PKfPfiiiii)
        .other          _Z16kremode_kernel_4PKfPfiiiii,@"STO_CUDA_ENTRY STV_DEFAULT"
_Z16kremode_kernel_4PKfPfiiiii:
.text._Z16kremode_kernel_4PKfPfiiiii:
[----:B------:R-:W-:Y:S01]  /*0000*/  LDC R1, c[0x0][0x37c] ;  /* 0x0000df00ff017b82 */ /* 0x000fe20000000800 */
[----:B------:R-:W0:Y:S01]  /*0010*/  S2R R0, SR_CTAID.X ;  /* 0x0000000000007919 */ /* 0x000e220000002500 */
[----:B------:R-:W0:Y:S01]  /*0020*/  LDCU UR4, c[0x0][0x360] ;  /* 0x00006c00ff0477ac */ /* 0x000e220008000800 */
[----:B------:R-:W0:Y:S01]  /*0030*/  S2R R3, SR_TID.X ;  /* 0x0000000000037919 */ /* 0x000e220000002100 */
[----:B------:R-:W1:Y:S01]  /*0040*/  LDCU UR5, c[0x0][0x3a0] ;  /* 0x00007400ff0577ac */ /* 0x000e620008000800 */
[----:B0-----:R-:W-:-:S05]  /*0050*/  IMAD R0, R0, UR4, R3 ;  /* 0x0000000400007c24 */ /* 0x001fca000f8e0203 */
[----:B------:R-:W-:-:S04]  /*0060*/  SHF.L.U32 R23, R0, 0x2, RZ ;  /* 0x0000000200177819 */ /* 0x000fc800000006ff */
[----:B-1----:R-:W-:-:S13]  /*0070*/  ISETP.GE.AND P0, PT, R23, UR5, PT ;  /* 0x0000000517007c0c */ /* 0x002fda000bf06270 */
[----:B------:R-:W-:Y:S05]  /*0080*/  @P0 EXIT ;  /* 0x000000000000094d */ /* 0x000fea0003800000 */
[----:B------:R-:W0:Y:S01]  /*0090*/  LDC.64 R2, c[0x0][0x390] ;  /* 0x0000e400ff027b82 */ /* 0x000e220000000a00 */
[----:B------:R-:W0:Y:S01]  /*00a0*/  LDCU UR5, c[0x0][0x39c] ;  /* 0x00007380ff0577ac */ /* 0x000e220008000800 */
[----:B------:R-:W1:Y:S06]  /*00b0*/  LDCU.64 UR6, c[0x0][0x358] ;  /* 0x00006b00ff0677ac */ /* 0x000e6c0008000a00 */
[----:B------:R-:W2:Y:S08]  /*00c0*/  LDC R22, c[0x0][0x370] ;  /* 0x0000dc00ff167b82 */ /* 0x000eb00000000800 */
[----:B------:R-:W3:Y:S01]  /*00d0*/  LDC R19, c[0x0][0x398] ;  /* 0x0000e600ff137b82 */ /* 0x000ee20000000800 */
[----:B0-----:R-:W-:-:S07]  /*00e0*/  IMAD R3, R3, UR5, RZ ;  /* 0x0000000503037c24 */ /* 0x001fce000f8e02ff */
[----:B------:R-:W0:Y:S01]  /*00f0*/  LDC.64 R8, c[0x0][0x380] ;  /* 0x0000e000ff087b82 */ /* 0x000e220000000a00 */
[----:B------:R-:W4:Y:S01]  /*0100*/  LDCU UR5, c[0x0][0x3a0] ;  /* 0x00007400ff0577ac */ /* 0x000f220008000800 */
[----:B------:R-:W-:Y:S02]  /*0110*/  IMAD R0, R3, R2, RZ ;  /* 0x0000000203007224 */ /* 0x000fe400078e02ff */
[----:B--2---:R-:W-:-:S03]  /*0120*/  IMAD R22, R22, UR4, RZ ;  /* 0x0000000416167c24 */ /* 0x004fc6000f8e02ff */
[----:B------:R-:W-:Y:S01]  /*0130*/  IABS R18, R0 ;  /* 0x0000000000127213 */ /* 0x000fe20000000000 */
[----:B------:R-:W2:Y:S01]  /*0140*/  LDC.64 R2, c[0x0][0x388] ;  /* 0x0000e200ff027b82 */ /* 0x000ea20000000a00 */
[----:B------:R-:W-:Y:S02]  /*0150*/  ISETP.NE.AND P0, PT, R0, RZ, PT ;  /* 0x000000ff0000720c */ /* 0x000fe40003f05270 */
[----:B------:R-:W5:Y:S08]  /*0160*/  I2F.RP R4, R18 ;  /* 0x0000001200047306 */ /* 0x000f700000209400 */
[----:B-----5:R-:W5:Y:S02]  /*0170*/  MUFU.RCP R4, R4 ;  /* 0x0000000400047308 */ /* 0x020f640000001000 */
[----:B-----5:R-:W-:-:S06]  /*0180*/  VIADD R20, R4, 0xffffffe ;  /* 0x0ffffffe04147836 */ /* 0x020fcc0000000000 */
[----:B------:R5:W1:Y:S02]  /*0190*/  F2I.FTZ.U32.TRUNC.NTZ R21, R20 ;  /* 0x0000001400157305 */ /* 0x000a64000021f000 */
[----:B-----5:R-:W-:Y:S01]  /*01a0*/  IMAD.MOV.U32 R20, RZ, RZ, RZ ;  /* 0x000000ffff147224 */ /* 0x020fe200078e00ff */
[----:B-1----:R-:W-:-:S05]  /*01b0*/  IADD3 R5, PT, PT, RZ, -R21, RZ ;  /* 0x80000015ff057210 */ /* 0x002fca0007ffe0ff */
[----:B------:R-:W-:-:S04]  /*01c0*/  IMAD R5, R5, R18, RZ ;  /* 0x0000001205057224 */ /* 0x000fc800078e02ff */
[----:B------:R-:W-:Y:S01]  /*01d0*/  IMAD.HI.U32 R20, R21, R5, R20 ;  /* 0x0000000515147227 */ /* 0x000fe200078e0014 */
[----:B0-234-:R-:W-:-:S07]  /*01e0*/  LOP3.LUT R21, RZ, R0, RZ, 0x33, !PT ;  /* 0x00000000ff157212 */ /* 0x01dfce00078e33ff */
.L_x_7:
[----:B0-----:R-:W-:-:S06]  /*01f0*/  IMAD.WIDE R4, R23, 0x4, R8 ;  /* 0x0000000417047825 */ /* 0x001fcc00078e0208 */
[----:B------:R-:W2:Y:S01]  /*0200*/  LDG.E.128.CONSTANT R4, desc[UR6][R4.64] ;  /* 0x0000000604047981 */ /* 0x000ea2000c1e9d00 */
[----:B------:R-:W-:Y:S02]  /*0210*/  IABS R10, R0 ;  /* 0x00000000000a7213 */ /* 0x000fe40000000000 */
[----:B------:R-:W-:Y:S02]  /*0220*/  IABS R11, R23 ;  /* 0x00000017000b7213 */ /* 0x000fe40000000000 */
[----:B------:R-:W-:-:S03]  /*0230*/  IADD3 R12, PT, PT, RZ, -R10, RZ ;  /* 0x8000000aff0c7210 */ /* 0x000fc60007ffe0ff */
[----:B------:R-:W-:-:S04]  /*0240*/  IMAD.HI.U32 R10, R20, R11, RZ ;  /* 0x0000000b140a7227 */ /* 0x000fc800078e00ff */
[----:B------:R-:W-:Y:S01]  /*0250*/  IMAD R11, R10, R12, R11 ;  /* 0x0000000c0a0b7224 */ /* 0x000fe200078e020b */
[----:B------:R-:W-:-:S04]  /*0260*/  IABS R12, R0 ;  /* 0x00000000000c7213 */ /* 0x000fc80000000000 */
[----:B------:R-:W-:-:S13]  /*0270*/  ISETP.GT.U32.AND P2, PT, R18, R11, PT ;  /* 0x0000000b1200720c */ /* 0x000fda0003f44070 */
[----:B------:R-:W-:Y:S01]  /*0280*/  @!P2 IMAD.IADD R11, R11, 0x1, -R12 ;  /* 0x000000010b0ba824 */ /* 0x000fe200078e0a0c */
[----:B------:R-:W-:-:S04]  /*0290*/  @!P2 IADD3 R10, PT, PT, R10, 0x1, RZ ;  /* 0x000000010a0aa810 */ /* 0x000fc80007ffe0ff */
[----:B------:R-:W-:Y:S02]  /*02a0*/  ISETP.GE.U32.AND P1, PT, R11, R18, PT ;  /* 0x000000120b00720c */ /* 0x000fe40003f26070 */
[----:B------:R-:W-:-:S04]  /*02b0*/  LOP3.LUT R11, R23, R0, RZ, 0x3c, !PT ;  /* 0x00000000170b7212 */ /* 0x000fc800078e3cff */
[----:B------:R-:W-:Y:S02]  /*02c0*/  ISETP.GE.AND P3, PT, R11, RZ, PT ;  /* 0x000000ff0b00720c */ /* 0x000fe40003f66270 */
[----:B------:R-:W-:-:S05]  /*02d0*/  IADD3 R11, PT, PT, -R0, RZ, RZ ;  /* 0x000000ff000b7210 */ /* 0x000fca0007ffe1ff */
[----:B------:R-:W-:-:S06]  /*02e0*/  @P1 IADD3 R10, PT, PT, R10, 0x1, RZ ;  /* 0x000000010a0a1810 */ /* 0x000fcc0007ffe0ff */
[----:B------:R-:W-:-:S05]  /*02f0*/  @!P3 IMAD.MOV R10, RZ, RZ, -R10 ;  /* 0x000000ffff0ab224 */ /* 0x000fca00078e0a0a */
[----:B------:R-:W-:-:S05]  /*0300*/  SEL R10, R21, R10, !P0 ;  /* 0x0000000a150a7207 */ /* 0x000fca0004000000 */
[----:B------:R-:W-:Y:S01]  /*0310*/  IMAD R11, R10, R11, R23 ;  /* 0x0000000b0a0b7224 */ /* 0x000fe200078e0217 */
[----:B------:R-:W-:-:S03]  /*0320*/  LEA R23, R22, R23, 0x2 ;  /* 0x0000001716177211 */ /* 0x000fc600078e10ff */
[----:B------:R-:W-:Y:S01]  /*0330*/  IMAD R11, R11, R19, R10 ;  /* 0x000000130b0b7224 */ /* 0x000fe200078e020a */
[----:B------:R-:W-:-:S03]  /*0340*/  ISETP.GE.AND P1, PT, R23, UR5, PT ;  /* 0x0000000517007c0c */ /* 0x000fc6000bf26270 */
[----:B------:R-:W-:-:S04]  /*0350*/  IMAD.WIDE R10, R11, 0x4, R2 ;  /* 0x000000040b0a7825 */ /* 0x000fc800078e0202 */
[----:B------:R-:W-:-:S04]  /*0360*/  IMAD.WIDE R12, R19, 0x4, R10 ;  /* 0x00000004130c7825 */ /* 0x000fc800078e020a */
[----:B------:R-:W-:-:S04]  /*0370*/  IMAD.WIDE R14, R19, 0x4, R12 ;  /* 0x00000004130e7825 */ /* 0x000fc800078e020c */
[----:B------:R-:W-:Y:S01]  /*0380*/  IMAD.WIDE R16, R19, 0x4, R14 ;  /* 0x0000000413107825 */ /* 0x000fe200078e020e */
[----:B--2---:R0:W-:Y:S04]  /*0390*/  STG.E desc[UR6][R10.64], R4 ;  /* 0x000000040a007986 */ /* 0x0041e8000c101906 */
[----:B------:R0:W-:Y:S04]  /*03a0*/  STG.E desc[UR6][R12.64], R5 ;  /* 0x000000050c007986 */ /* 0x0001e8000c101906 */
[----:B------:R0:W-:Y:S04]  /*03b0*/  STG.E desc[UR6][R14.64], R6 ;  /* 0x000000060e007986 */ /* 0x0001e8000c101906 */
[----:B------:R0:W-:Y:S01]  /*03c0*/  STG.E desc[UR6][R16.64], R7 ;  /* 0x0000000710007986 */ /* 0x0001e2000c101906 */
[----:B------:R-:W-:Y:S05]  /*03d0*/  @!P1 BRA `(.L_x_7) ;  /* 0xfffffffc00849947 */ /* 0x000fea000383ffff */
[----:B------:R-:W-:Y:S05]  /*03e0*/  EXIT ;  /* 0x000000000000794d */ /* 0x000fea0003800000 */
.L_x_8:
        /* <DEDUP_REMOVED lines=9> */
.L_x_11:


//--------------------- .nv.shared.reserved.0     --------------------------
	.section	.nv.shared.reserved.0,"aw",@nobits
	.weak		__nv_reservedSMEM_offset_0_alias
	.size		__nv_reservedSMEM_offset_0_alias, 0, 64
	.other		__nv_reservedSMEM_offset_0_alias,@"STO_CUDA_RESERVED_SHARED STV_DEFAULT"
__nv_reservedSMEM_offset_0_alias:
	.zero		0
	.zero		64


//--------------------- .nv.constant0._Z20kremode_kernel_4X4_APKfPfiiiii --------------------------
	.section	.nv.constant0._Z20kremode_kernel_4X4_APKfPfiiiii,"a",@progbits
	.sectionflags	@""
	.align	4
.nv.constant0._Z20kremode_kernel_4X4_APKfPfiiiii:
	.zero		932


//--------------------- .nv.constant0._Z18kremode_kernel_4X4PKfPfiiiii --------------------------
	.section	.nv.constant0._Z18kremode_kernel_4X4PKfPfiiiii,"a",@progbits
	.sectionflags	@""
	.align	4
.nv.constant0._Z18kremode_kernel_4X4PKfPfiiiii:
	.zero		932


//--------------------- .nv.constant0._Z16kremode_kernel_4PKfPfiiiii --------------------------
	.section	.nv.constant0._Z16kremode_kernel_4PKfPfiiiii,"a",@progbits
	.sectionflags	@""
	.align	4
.nv.constant0._Z16kremode_kernel_4PKfPfiiiii:
	.zero		932


//--------------------- SYMBOLS --------------------------

	.type		.nv.reservedSmem.offset0,@object
	.size		.nv.reservedSmem.offset0,0x4
